//
// Generated by NVIDIA NVVM Compiler
//
// Compiler Build ID: CL-36424714
// Cuda compilation tools, release 13.0, V13.0.88
// Based on NVVM 20.0.0
//

.version 9.0
.target sm_100
.address_size 64

	// .globl	fastnoise2Kernel

.visible .entry fastnoise2Kernel(
	.param .u32 fastnoise2Kernel_param_0,
	.param .u32 fastnoise2Kernel_param_1,
	.param .u64 .ptr .align 1 fastnoise2Kernel_param_2,
	.param .u64 .ptr .align 1 fastnoise2Kernel_param_3
)
{
	.reg .pred 	%p<7>;
	.reg .b32 	%r<32>;
	.reg .b32 	%f<26>;
	.reg .b64 	%rd<33>;
	.reg .b64 	%fd<4>;

	ld.param.u32 	%r5, [fastnoise2Kernel_param_0];
	ld.param.u32 	%r6, [fastnoise2Kernel_param_1];
	ld.param.u64 	%rd3, [fastnoise2Kernel_param_2];
	ld.param.u64 	%rd4, [fastnoise2Kernel_param_3];
	cvta.to.global.u64 	%rd1, %rd3;
	cvta.to.global.u64 	%rd2, %rd4;
	mov.u32 	%r1, %ctaid.y;
	mov.u32 	%r7, %tid.y;
	mov.u32 	%r8, %tid.x;
	min.s32 	%r2, %r6, 1024;
	min.s32 	%r9, %r6, 32;
	mad.lo.s32 	%r3, %r9, %r7, %r8;
	setp.ge.s32 	%p1, %r3, %r2;
	@%p1 bra 	$L__BB0_12;
	mov.u32 	%r10, %ctaid.x;
	mad.lo.s32 	%r4, %r2, %r10, %r3;
	setp.ge.s32 	%p2, %r4, %r6;
	@%p2 bra 	$L__BB0_12;
	setp.ne.s32 	%p3, %r4, 0;
	@%p3 bra 	$L__BB0_4;
	mul.lo.s32 	%r15, %r6, %r1;
	mul.wide.s32 	%rd12, %r15, 4;
	add.s64 	%rd13, %rd2, %rd12;
	ld.global.f32 	%f8, [%rd13+4];
	ld.global.f32 	%f9, [%rd13];
	sub.f32 	%f10, %f8, %f9;
	add.s64 	%rd14, %rd1, %rd12;
	st.global.f32 	[%rd14], %f10;
	bra.uni 	$L__BB0_7;
$L__BB0_4:
	add.s32 	%r11, %r6, -1;
	setp.ne.s32 	%p4, %r4, %r11;
	@%p4 bra 	$L__BB0_6;
	mad.lo.s32 	%r14, %r6, %r1, %r4;
	mul.wide.s32 	%rd9, %r14, 4;
	add.s64 	%rd10, %rd2, %rd9;
	ld.global.f32 	%f5, [%rd10];
	ld.global.f32 	%f6, [%rd10+-4];
	sub.f32 	%f7, %f5, %f6;
	add.s64 	%rd11, %rd1, %rd9;
	st.global.f32 	[%rd11], %f7;
	bra.uni 	$L__BB0_7;
$L__BB0_6:
	mad.lo.s32 	%r12, %r6, %r1, %r4;
	add.s32 	%r13, %r12, 1;
	mul.wide.s32 	%rd5, %r13, 4;
	add.s64 	%rd6, %rd2, %rd5;
	ld.global.f32 	%f1, [%rd6];
	ld.global.f32 	%f2, [%rd6+-8];
	sub.f32 	%f3, %f1, %f2;
	mul.f32 	%f4, %f3, 0f3F000000;
	mul.wide.s32 	%rd7, %r12, 4;
	add.s64 	%rd8, %rd1, %rd7;
	st.global.f32 	[%rd8], %f4;
$L__BB0_7:
	setp.ne.s32 	%p5, %r1, 0;
	@%p5 bra 	$L__BB0_9;
	mad.lo.s32 	%r30, %r6, %r5, %r4;
	add.s32 	%r31, %r30, %r6;
	mul.wide.s32 	%rd27, %r31, 4;
	add.s64 	%rd28, %rd2, %rd27;
	ld.global.f32 	%f21, [%rd28];
	mul.wide.s32 	%rd29, %r30, 4;
	add.s64 	%rd30, %rd2, %rd29;
	ld.global.f32 	%f22, [%rd30];
	sub.f32 	%f23, %f21, %f22;
	mul.wide.s32 	%rd31, %r4, 4;
	add.s64 	%rd32, %rd1, %rd31;
	ld.global.f32 	%f24, [%rd32];
	add.f32 	%f25, %f24, %f23;
	st.global.f32 	[%rd32], %f25;
	bra.uni 	$L__BB0_12;
$L__BB0_9:
	add.s32 	%r16, %r5, -1;
	setp.ne.s32 	%p6, %r1, %r16;
	@%p6 bra 	$L__BB0_11;
	mad.lo.s32 	%r24, %r6, %r5, %r4;
	mul.lo.s32 	%r25, %r6, %r1;
	add.s32 	%r26, %r24, %r25;
	mul.wide.s32 	%rd21, %r26, 4;
	add.s64 	%rd22, %rd2, %rd21;
	ld.global.f32 	%f16, [%rd22];
	sub.s32 	%r27, %r25, %r6;
	add.s32 	%r28, %r24, %r27;
	mul.wide.s32 	%rd23, %r28, 4;
	add.s64 	%rd24, %rd2, %rd23;
	ld.global.f32 	%f17, [%rd24];
	sub.f32 	%f18, %f16, %f17;
	add.s32 	%r29, %r4, %r25;
	mul.wide.s32 	%rd25, %r29, 4;
	add.s64 	%rd26, %rd1, %rd25;
	ld.global.f32 	%f19, [%rd26];
	add.f32 	%f20, %f19, %f18;
	st.global.f32 	[%rd26], %f20;
	bra.uni 	$L__BB0_12;
$L__BB0_11:
	mad.lo.s32 	%r17, %r6, %r5, %r4;
	mul.lo.s32 	%r18, %r6, %r1;
	add.s32 	%r19, %r18, %r6;
	add.s32 	%r20, %r17, %r19;
	mul.wide.s32 	%rd15, %r20, 4;
	add.s64 	%rd16, %rd2, %rd15;
	ld.global.f32 	%f11, [%rd16];
	add.s32 	%r21, %r1, -1;
	mad.lo.s32 	%r22, %r6, %r21, %r17;
	mul.wide.s32 	%rd17, %r22, 4;
	add.s64 	%rd18, %rd2, %rd17;
	ld.global.f32 	%f12, [%rd18];
	sub.f32 	%f13, %f11, %f12;
	cvt.f64.f32 	%fd1, %f13;
	add.s32 	%r23, %r4, %r18;
	mul.wide.s32 	%rd19, %r23, 4;
	add.s64 	%rd20, %rd1, %rd19;
	ld.global.f32 	%f14, [%rd20];
	cvt.f64.f32 	%fd2, %f14;
	fma.rn.f64 	%fd3, %fd1, 0d3FE0000000000000, %fd2;
	cvt.rn.f32.f64 	%f15, %fd3;
	st.global.f32 	[%rd20], %f15;
$L__BB0_12:
	ret;

}


// ===== COMPILED SASS (sm_100) =====

	.target	sm_100

	.elftype	@"ET_EXEC"


//--------------------- .note.nv.tkinfo           --------------------------
	.section	.note.nv.tkinfo,"",@"SHT_NOTE"
	.sectionflags	@"SHF_NOTE_NV_TKINFO"
	.tkinfo
        /*0018*/ 	.word	0x00000002
        /*0030*/ 	.string	""
        /*0030*/ 	.string	"ptxas"
        /*0030*/ 	.string	"Cuda compilation tools, release 13.0, V13.0.88"
        /*0030*/ 	.string	"Build cuda_13.0.r13.0/compiler.36424714_0"
        /*0030*/ 	.string	"-arch sm_100 -m 64 "



//--------------------- .note.nv.cuinfo           --------------------------
	.section	.note.nv.cuinfo,"",@"SHT_NOTE"
	.sectionflags	@"SHF_NOTE_NV_CUINFO"
        /*0018*/ 	.short	0x0002
        /*001a*/ 	.short	0x0064
        /*001c*/ 	.short	0x0082
	.zero		2


//--------------------- .nv.info                  --------------------------
	.section	.nv.info,"",@"SHT_CUDA_INFO"
	.align	4


	//----- nvinfo : EIATTR_REGCOUNT
	.align		4
        /*0000*/ 	.byte	0x04, 0x2f
        /*0002*/ 	.short	(.L_1 - .L_0)
	.align		4
.L_0:
        /*0004*/ 	.word	index@(fastnoise2Kernel)
        /*0008*/ 	.word	0x00000018


	//----- nvinfo : EIATTR_FRAME_SIZE
	.align		4
.L_1:
        /*000c*/ 	.byte	0x04, 0x11
        /*000e*/ 	.short	(.L_3 - .L_2)
	.align		4
.L_2:
        /*0010*/ 	.word	index@(fastnoise2Kernel)
        /*0014*/ 	.word	0x00000000


	//----- nvinfo : EIATTR_MIN_STACK_SIZE
	.align		4
.L_3:
        /*0018*/ 	.byte	0x04, 0x12
        /*001a*/ 	.short	(.L_5 - .L_4)
	.align		4
.L_4:
        /*001c*/ 	.word	index@(fastnoise2Kernel)
        /*0020*/ 	.word	0x00000000
.L_5:


//--------------------- .nv.compat                --------------------------
	.section	.nv.compat,"",@"SHT_CUDA_COMPAT_INFO"
	.align	4
        /*0000*/ 	.byte	0x02, 0x09, 0x00, 0x00, 0x02, 0x02, 0x01, 0x00, 0x02, 0x05, 0x05, 0x00, 0x03, 0x07, 0x01, 0x01
        /*0010*/ 	.byte	0x02, 0x03, 0x00, 0x00, 0x02, 0x06, 0x01, 0x00, 0x04, 0x0b, 0x08, 0x00, 0x01, 0x00, 0x00, 0x00
        /*0020*/ 	.byte	0x00, 0x00, 0x00, 0x00


//--------------------- .nv.info.fastnoise2Kernel --------------------------
	.section	.nv.info.fastnoise2Kernel,"",@"SHT_CUDA_INFO"
	.sectionflags	@""
	.align	4


	//----- nvinfo : EIATTR_CUDA_API_VERSION
	.align		4
        /*0000*/ 	.byte	0x04, 0x37
        /*0002*/ 	.short	(.L_7 - .L_6)
.L_6:
        /*0004*/ 	.word	0x00000082


	//----- nvinfo : EIATTR_KPARAM_INFO
	.align		4
.L_7:
        /*0008*/ 	.byte	0x04, 0x17
        /*000a*/ 	.short	(.L_9 - .L_8)
.L_8:
        /*000c*/ 	.word	0x00000000
        /*0010*/ 	.short	0x0003
        /*0012*/ 	.short	0x0010
        /*0014*/ 	.byte	0x00, 0xf5, 0x21, 0x00


	//----- nvinfo : EIATTR_KPARAM_INFO
	.align		4
.L_9:
        /*0018*/ 	.byte	0x04, 0x17
        /*001a*/ 	.short	(.L_11 - .L_10)
.L_10:
        /*001c*/ 	.word	0x00000000
        /*0020*/ 	.short	0x0002
        /*0022*/ 	.short	0x0008
        /*0024*/ 	.byte	0x00, 0xf5, 0x21, 0x00


	//----- nvinfo : EIATTR_KPARAM_INFO
	.align		4
.L_11:
        /*0028*/ 	.byte	0x04, 0x17
        /*002a*/ 	.short	(.L_13 - .L_12)
.L_12:
        /*002c*/ 	.word	0x00000000
        /*0030*/ 	.short	0x0001
        /*0032*/ 	.short	0x0004
        /*0034*/ 	.byte	0x00, 0xf0, 0x11, 0x00


	//----- nvinfo : EIATTR_KPARAM_INFO
	.align		4
.L_13:
        /*0038*/ 	.byte	0x04, 0x17
        /*003a*/ 	.short	(.L_15 - .L_14)
.L_14:
        /*003c*/ 	.word	0x00000000
        /*0040*/ 	.short	0x0000
        /*0042*/ 	.short	0x0000
        /*0044*/ 	.byte	0x00, 0xf0, 0x11, 0x00


	//----- nvinfo : EIATTR_SPARSE_MMA_MASK
	.align		4
.L_15:
        /*0048*/ 	.byte	0x03, 0x50
        /*004a*/ 	.short	0x0000


	//----- nvinfo : EIATTR_MAXREG_COUNT
	.align		4
        /*004c*/ 	.byte	0x03, 0x1b
        /*004e*/ 	.short	0x00ff


	//----- nvinfo : EIATTR_MERCURY_ISA_VERSION
	.align		4
        /*0050*/ 	.byte	0x03, 0x5f
        /*0052*/ 	.short	0x0101


	//----- nvinfo : EIATTR_VRC_CTA_INIT_COUNT
	.align		4
        /*0054*/ 	.byte	0x02, 0x4a
	.zero		1
	.zero		1


	//----- nvinfo : EIATTR_EXIT_INSTR_OFFSETS
	.align		4
        /*0058*/ 	.byte	0x04, 0x1c
        /*005a*/ 	.short	(.L_17 - .L_16)


	//   ....[0]....
.L_16:
        /*005c*/ 	.word	0x00000080


	//   ....[1]....
        /*0060*/ 	.word	0x000000c0


	//   ....[2]....
        /*0064*/ 	.word	0x000004a0


	//   ....[3]....
        /*0068*/ 	.word	0x000005d0


	//   ....[4]....
        /*006c*/ 	.word	0x00000700


	//----- nvinfo : EIATTR_CRS_STACK_SIZE
	.align		4
.L_17:
        /*0070*/ 	.byte	0x04, 0x1e
        /*0072*/ 	.short	(.L_19 - .L_18)
.L_18:
        /*0074*/ 	.word	0x00000000


	//----- nvinfo : EIATTR_CBANK_PARAM_SIZE
	.align		4
.L_19:
        /*0078*/ 	.byte	0x03, 0x19
        /*007a*/ 	.short	0x0018


	//----- nvinfo : EIATTR_PARAM_CBANK
	.align		4
        /*007c*/ 	.byte	0x04, 0x0a
        /*007e*/ 	.short	(.L_21 - .L_20)
	.align		4
.L_20:
        /*0080*/ 	.word	index@(.nv.constant0.fastnoise2Kernel)
        /*0084*/ 	.short	0x0380
        /*0086*/ 	.short	0x0018


	//----- nvinfo : EIATTR_SW_WAR
	.align		4
.L_21:
        /*0088*/ 	.byte	0x04, 0x36
        /*008a*/ 	.short	(.L_23 - .L_22)
.L_22:
        /*008c*/ 	.word	0x00000008
.L_23:


//--------------------- .nv.callgraph             --------------------------
	.section	.nv.callgraph,"",@"SHT_CUDA_CALLGRAPH"
	.align	4
	.sectionentsize	8
	.align		4
        /*0000*/ 	.word	0x00000000
	.align		4
        /*0004*/ 	.word	0xffffffff
	.align		4
        /*0008*/ 	.word	0x00000000
	.align		4
        /*000c*/ 	.word	0xfffffffe
	.align		4
        /*0010*/ 	.word	0x00000000
	.align		4
        /*0014*/ 	.word	0xfffffffd
	.align		4
        /*0018*/ 	.word	0x00000000
	.align		4
        /*001c*/ 	.word	0xfffffffc


//--------------------- .text.fastnoise2Kernel    --------------------------
	.section	.text.fastnoise2Kernel,"ax",@progbits
	.align	128
        .global         fastnoise2Kernel
        .type           fastnoise2Kernel,@function
        .size           fastnoise2Kernel,(.L_x_6 - fastnoise2Kernel)
        .other          fastnoise2Kernel,@"STO_CUDA_ENTRY STV_DEFAULT"
fastnoise2Kernel:
.text.fastnoise2Kernel:
[----:B------:R-:W-:Y:S01]  /*0000*/  LDC R1, c[0x0][0x37c] ;  /* 0x0000df00ff017b82 */ /* 0x000fe20000000800 */
[----:B------:R-:W0:Y:S07]  /*0010*/  S2R R3, SR_TID.Y ;  /* 0x0000000000037919 */ /* 0x000e2e0000002200 */
[----:B------:R-:W1:Y:S01]  /*0020*/  LDC R0, c[0x0][0x384] ;  /* 0x0000e100ff007b82 */ /* 0x000e620000000800 */
[----:B------:R-:W0:Y:S01]  /*0030*/  S2R R4, SR_TID.X ;  /* 0x0000000000047919 */ /* 0x000e220000002100 */
[----:B-1----:R-:W-:-:S02]  /*0040*/  VIMNMX R2, PT, PT, R0, 0x20, PT ;  /* 0x0000002000027848 */ /* 0x002fc40003fe0100 */
[----:B------:R-:W-:-:S03]  /*0050*/  VIMNMX R7, PT, PT, R0, 0x400, PT ;  /* 0x0000040000077848 */ /* 0x000fc60003fe0100 */
[----:B0-----:R-:W-:-:S05]  /*0060*/  IMAD R2, R2, R3, R4 ;  /* 0x0000000302027224 */ /* 0x001fca00078e0204 */
[----:B------:R-:W-:-:S13]  /*0070*/  ISETP.GE.AND P0, PT, R2, R7, PT ;  /* 0x000000070200720c */ /* 0x000fda0003f06270 */
[----:B------:R-:W-:Y:S05]  /*0080*/  @P0 EXIT ;  /* 0x000000000000094d */ /* 0x000fea0003800000 */
[----:B------:R-:W0:Y:S02]  /*0090*/  S2UR UR4, SR_CTAID.X ;  /* 0x00000000000479c3 */ /* 0x000e240000002500 */
[----:B0-----:R-:W-:-:S05]  /*00a0*/  IMAD R7, R7, UR4, R2 ;  /* 0x0000000407077c24 */ /* 0x001fca000f8e0202 */
[----:B------:R-:W-:-:S13]  /*00b0*/  ISETP.GE.AND P0, PT, R7, R0, PT ;  /* 0x000000000700720c */ /* 0x000fda0003f06270 */
[----:B------:R-:W-:Y:S05]  /*00c0*/  @P0 EXIT ;  /* 0x000000000000094d */ /* 0x000fea0003800000 */
[----:B------:R-:W0:Y:S01]  /*00d0*/  S2R R9, SR_CTAID.Y ;  /* 0x0000000000097919 */ /* 0x000e220000002600 */
[----:B------:R-:W-:Y:S01]  /*00e0*/  ISETP.NE.AND P0, PT, R7, RZ, PT ;  /* 0x000000ff0700720c */ /* 0x000fe20003f05270 */
[----:B------:R-:W1:Y:S01]  /*00f0*/  LDCU.64 UR6, c[0x0][0x358] ;  /* 0x00006b00ff0677ac */ /* 0x000e620008000a00 */
[----:B------:R-:W-:Y:S11]  /*0100*/  BSSY.RECONVERGENT B0, `(.L_x_0) ;  /* 0x000002b000007945 */ /* 0x000ff60003800200 */
[----:B------:R-:W-:Y:S05]  /*0110*/  @P0 BRA `(.L_x_1) ;  /* 0x0000000000380947 */ /* 0x000fea0003800000 */
[----:B------:R-:W2:Y:S01]  /*0120*/  LDCU.64 UR4, c[0x0][0x390] ;  /* 0x00007200ff0477ac */ /* 0x000ea20008000a00 */
[----:B0-----:R-:W-:Y:S01]  /*0130*/  IMAD R13, R9, R0, RZ ;  /* 0x00000000090d7224 */ /* 0x001fe200078e02ff */
[----:B--2---:R-:W-:Y:S02]  /*0140*/  MOV R2, UR4 ;  /* 0x0000000400027c02 */ /* 0x004fe40008000f00 */
[----:B------:R-:W-:Y:S01]  /*0150*/  MOV R3, UR5 ;  /* 0x0000000500037c02 */ /* 0x000fe20008000f00 */
[----:B------:R-:W0:Y:S02]  /*0160*/  LDCU.64 UR4, c[0x0][0x388] ;  /* 0x00007100ff0477ac */ /* 0x000e240008000a00 */
[----:B------:R-:W-:-:S05]  /*0170*/  IMAD.WIDE R10, R13, 0x4, R2 ;  /* 0x000000040d0a7825 */ /* 0x000fca00078e0202 */
[----:B-1----:R-:W2:Y:S04]  /*0180*/  LDG.E R6, desc[UR6][R10.64+0x4] ;  /* 0x000004060a067981 */ /* 0x002ea8000c1e1900 */
[----:B------:R-:W2:Y:S01]  /*0190*/  LDG.E R15, desc[UR6][R10.64] ;  /* 0x000000060a0f7981 */ /* 0x000ea2000c1e1900 */
[----:B0-----:R-:W-:Y:S02]  /*01a0*/  MOV R4, UR4 ;  /* 0x0000000400047c02 */ /* 0x001fe40008000f00 */
[----:B------:R-:W-:-:S03]  /*01b0*/  MOV R5, UR5 ;  /* 0x0000000500057c02 */ /* 0x000fc60008000f00 */
[----:B------:R-:W-:-:S04]  /*01c0*/  IMAD.WIDE R12, R13, 0x4, R4 ;  /* 0x000000040d0c7825 */ /* 0x000fc800078e0204 */
[----:B--2---:R-:W-:-:S05]  /*01d0*/  FADD R15, R6, -R15 ;  /* 0x8000000f060f7221 */ /* 0x004fca0000000000 */
[----:B------:R0:W-:Y:S01]  /*01e0*/  STG.E desc[UR6][R12.64], R15 ;  /* 0x0000000f0c007986 */ /* 0x0001e2000c101906 */
[----:B------:R-:W-:Y:S05]  /*01f0*/  BRA `(.L_x_2) ;  /* 0x00000000006c7947 */ /* 0x000fea0003800000 */
.L_x_1:
[----:B------:R-:W2:Y:S01]  /*0200*/  LDCU.64 UR4, c[0x0][0x390] ;  /* 0x00007200ff0477ac */ /* 0x000ea20008000a00 */
[----:B------:R-:W-:Y:S01]  /*0210*/  IADD3 R2, PT, PT, R0, -0x1, RZ ;  /* 0xffffffff00027810 */ /* 0x000fe20007ffe0ff */
[----:B0-----:R-:W-:Y:S01]  /*0220*/  IMAD R17, R9, R0, R7 ;  /* 0x0000000009117224 */ /* 0x001fe200078e0207 */
[----:B------:R-:W0:Y:S02]  /*0230*/  LDCU.64 UR8, c[0x0][0x388] ;  /* 0x00007100ff0877ac */ /* 0x000e240008000a00 */
[----:B------:R-:W-:-:S13]  /*0240*/  ISETP.NE.AND P0, PT, R7, R2, PT ;  /* 0x000000020700720c */ /* 0x000fda0003f05270 */
[----:B--2---:R-:W-:Y:S02]  /*0250*/  @!P0 MOV R2, UR4 ;  /* 0x0000000400028c02 */ /* 0x004fe40008000f00 */
[----:B------:R-:W-:-:S03]  /*0260*/  @!P0 MOV R3, UR5 ;  /* 0x0000000500038c02 */ /* 0x000fc60008000f00 */
[----:B------:R-:W-:-:S05]  /*0270*/  @!P0 IMAD.WIDE R10, R17, 0x4, R2 ;  /* 0x00000004110a8825 */ /* 0x000fca00078e0202 */
[----:B-1----:R-:W2:Y:S04]  /*0280*/  @!P0 LDG.E R6, desc[UR6][R10.64] ;  /* 0x000000060a068981 */ /* 0x002ea8000c1e1900 */
[----:B------:R-:W2:Y:S01]  /*0290*/  @!P0 LDG.E R13, desc[UR6][R10.64+-0x4] ;  /* 0xfffffc060a0d8981 */ /* 0x000ea2000c1e1900 */
[----:B0-----:R-:W-:Y:S02]  /*02a0*/  @!P0 MOV R4, UR8 ;  /* 0x0000000800048c02 */ /* 0x001fe40008000f00 */
[----:B------:R-:W-:Y:S02]  /*02b0*/  @!P0 MOV R5, UR9 ;  /* 0x0000000900058c02 */ /* 0x000fe40008000f00 */
[----:B------:R-:W-:Y:S02]  /*02c0*/  @P0 IADD3 R15, PT, PT, R17, 0x1, RZ ;  /* 0x00000001110f0810 */ /* 0x000fe40007ffe0ff */
[----:B------:R-:W-:-:S02]  /*02d0*/  @P0 MOV R2, UR4 ;  /* 0x0000000400020c02 */ /* 0x000fc40008000f00 */
[----:B------:R-:W-:-:S03]  /*02e0*/  @P0 MOV R3, UR5 ;  /* 0x0000000500030c02 */ /* 0x000fc60008000f00 */
[----:B------:R-:W-:-:S04]  /*02f0*/  @P0 IMAD.WIDE R14, R15, 0x4, R2 ;  /* 0x000000040f0e0825 */ /* 0x000fc800078e0202 */
[----:B--2---:R-:W-:Y:S01]  /*0300*/  @!P0 FADD R19, R6, -R13 ;  /* 0x8000000d06138221 */ /* 0x004fe20000000000 */
[----:B------:R-:W-:-:S05]  /*0310*/  @!P0 IMAD.WIDE R12, R17, 0x4, R4 ;  /* 0x00000004110c8825 */ /* 0x000fca00078e0204 */
[----:B------:R1:W-:Y:S04]  /*0320*/  @!P0 STG.E desc[UR6][R12.64], R19 ;  /* 0x000000130c008986 */ /* 0x0003e8000c101906 */
[----:B------:R-:W2:Y:S04]  /*0330*/  @P0 LDG.E R6, desc[UR6][R14.64] ;  /* 0x000000060e060981 */ /* 0x000ea8000c1e1900 */
[----:B------:R-:W2:Y:S01]  /*0340*/  @P0 LDG.E R21, desc[UR6][R14.64+-0x8] ;  /* 0xfffff8060e150981 */ /* 0x000ea2000c1e1900 */
[----:B------:R-:W-:Y:S02]  /*0350*/  @P0 MOV R4, UR8 ;  /* 0x0000000800040c02 */ /* 0x000fe40008000f00 */
[----:B------:R-:W-:-:S03]  /*0360*/  @P0 MOV R5, UR9 ;  /* 0x0000000900050c02 */ /* 0x000fc60008000f00 */
[----:B------:R-:W-:-:S04]  /*0370*/  @P0 IMAD.WIDE R10, R17, 0x4, R4 ;  /* 0x00000004110a0825 */ /* 0x000fc800078e0204 */
[----:B--2---:R-:W-:-:S04]  /*0380*/  @P0 FADD R6, R6, -R21 ;  /* 0x8000001506060221 */ /* 0x004fc80000000000 */
[----:B------:R-:W-:-:S05]  /*0390*/  @P0 FMUL R17, R6, 0.5 ;  /* 0x3f00000006110820 */ /* 0x000fca0000400000 */
[----:B------:R1:W-:Y:S02]  /*03a0*/  @P0 STG.E desc[UR6][R10.64], R17 ;  /* 0x000000110a000986 */ /* 0x0003e4000c101906 */
.L_x_2:
[----:B------:R-:W-:Y:S05]  /*03b0*/  BSYNC.RECONVERGENT B0 ;  /* 0x0000000000007941 */ /* 0x000fea0003800200 */
.L_x_0:
[----:B------:R-:W-:-:S13]  /*03c0*/  ISETP.NE.AND P0, PT, R9, RZ, PT ;  /* 0x000000ff0900720c */ /* 0x000fda0003f05270 */
[----:B------:R-:W-:Y:S05]  /*03d0*/  @P0 BRA `(.L_x_3) ;  /* 0x0000000000340947 */ /* 0x000fea0003800000 */
[----:B------:R-:W2:Y:S01]  /*03e0*/  LDCU UR4, c[0x0][0x380] ;  /* 0x00007000ff0477ac */ /* 0x000ea20008000800 */
[----:B------:R-:W-:-:S04]  /*03f0*/  IMAD.WIDE R4, R7, 0x4, R4 ;  /* 0x0000000407047825 */ /* 0x000fc800078e0204 */
[----:B--2---:R-:W-:Y:S02]  /*0400*/  IMAD R9, R0, UR4, R7 ;  /* 0x0000000400097c24 */ /* 0x004fe4000f8e0207 */
[----:B------:R-:W2:Y:S03]  /*0410*/  LDG.E R7, desc[UR6][R4.64] ;  /* 0x0000000604077981 */ /* 0x000ea6000c1e1900 */
[C---:B-1----:R-:W-:Y:S01]  /*0420*/  IADD3 R11, PT, PT, R9.reuse, R0, RZ ;  /* 0x00000000090b7210 */ /* 0x042fe20007ffe0ff */
[----:B------:R-:W-:-:S04]  /*0430*/  IMAD.WIDE R8, R9, 0x4, R2 ;  /* 0x0000000409087825 */ /* 0x000fc800078e0202 */
[----:B------:R-:W-:Y:S02]  /*0440*/  IMAD.WIDE R2, R11, 0x4, R2 ;  /* 0x000000040b027825 */ /* 0x000fe400078e0202 */
[----:B------:R-:W3:Y:S04]  /*0450*/  LDG.E R9, desc[UR6][R8.64] ;  /* 0x0000000608097981 */ /* 0x000ee8000c1e1900 */
[----:B------:R-:W3:Y:S02]  /*0460*/  LDG.E R2, desc[UR6][R2.64] ;  /* 0x0000000602027981 */ /* 0x000ee4000c1e1900 */
[----:B---3--:R-:W-:-:S04]  /*0470*/  FADD R0, R2, -R9 ;  /* 0x8000000902007221 */ /* 0x008fc80000000000 */
[----:B--2---:R-:W-:-:S05]  /*0480*/  FADD R7, R0, R7 ;  /* 0x0000000700077221 */ /* 0x004fca0000000000 */
[----:B------:R-:W-:Y:S01]  /*0490*/  STG.E desc[UR6][R4.64], R7 ;  /* 0x0000000704007986 */ /* 0x000fe2000c101906 */
[----:B------:R-:W-:Y:S05]  /*04a0*/  EXIT ;  /* 0x000000000000794d */ /* 0x000fea0003800000 */
.L_x_3:
[----:B------:R-:W2:Y:S02]  /*04b0*/  LDCU UR5, c[0x0][0x380] ;  /* 0x00007000ff0577ac */ /* 0x000ea40008000800 */
[----:B--2---:R-:W-:-:S06]  /*04c0*/  UIADD3 UR4, UPT, UPT, UR5, -0x1, URZ ;  /* 0xffffffff05047890 */ /* 0x004fcc000fffe0ff */
[----:B------:R-:W-:-:S13]  /*04d0*/  ISETP.NE.AND P0, PT, R9, UR4, PT ;  /* 0x0000000409007c0c */ /* 0x000fda000bf05270 */
[----:B------:R-:W-:Y:S05]  /*04e0*/  @P0 BRA `(.L_x_4) ;  /* 0x00000000003c0947 */ /* 0x000fea0003800000 */
[----:B-1----:R-:W-:Y:S02]  /*04f0*/  IMAD R11, R0, UR5, R7 ;  /* 0x00000005000b7c24 */ /* 0x002fe4000f8e0207 */
[----:B------:R-:W-:-:S05]  /*0500*/  IMAD R6, R9, R0, -R0 ;  /* 0x0000000009067224 */ /* 0x000fca00078e0a00 */
[----:B0-----:R-:W-:Y:S01]  /*0510*/  IADD3 R13, PT, PT, R11, R6, RZ ;  /* 0x000000060b0d7210 */ /* 0x001fe20007ffe0ff */
[CC--:B------:R-:W-:Y:S02]  /*0520*/  IMAD R11, R9.reuse, R0.reuse, R11 ;  /* 0x00000000090b7224 */ /* 0x0c0fe400078e020b */
[----:B------:R-:W-:Y:S02]  /*0530*/  IMAD R9, R9, R0, R7 ;  /* 0x0000000009097224 */ /* 0x000fe400078e0207 */
[----:B------:R-:W-:-:S04]  /*0540*/  IMAD.WIDE R6, R11, 0x4, R2 ;  /* 0x000000040b067825 */ /* 0x000fc800078e0202 */
[----:B------:R-:W-:Y:S02]  /*0550*/  IMAD.WIDE R2, R13, 0x4, R2 ;  /* 0x000000040d027825 */ /* 0x000fe400078e0202 */
[----:B------:R-:W2:Y:S02]  /*0560*/  LDG.E R6, desc[UR6][R6.64] ;  /* 0x0000000606067981 */ /* 0x000ea4000c1e1900 */
[----:B------:R-:W-:Y:S02]  /*0570*/  IMAD.WIDE R4, R9, 0x4, R4 ;  /* 0x0000000409047825 */ /* 0x000fe400078e0204 */
[----:B------:R-:W2:Y:S04]  /*0580*/  LDG.E R3, desc[UR6][R2.64] ;  /* 0x0000000602037981 */ /* 0x000ea8000c1e1900 */
[----:B------:R-:W3:Y:S01]  /*0590*/  LDG.E R9, desc[UR6][R4.64] ;  /* 0x0000000604097981 */ /* 0x000ee2000c1e1900 */
[----:B--2---:R-:W-:-:S04]  /*05a0*/  FADD R0, R6, -R3 ;  /* 0x8000000306007221 */ /* 0x004fc80000000000 */
[----:B---3--:R-:W-:-:S05]  /*05b0*/  FADD R9, R0, R9 ;  /* 0x0000000900097221 */ /* 0x008fca0000000000 */
[----:B------:R-:W-:Y:S01]  /*05c0*/  STG.E desc[UR6][R4.64], R9 ;  /* 0x0000000904007986 */ /* 0x000fe2000c101906 */
[----:B------:R-:W-:Y:S05]  /*05d0*/  EXIT ;  /* 0x000000000000794d */ /* 0x000fea0003800000 */
.L_x_4:
[--C-:B01----:R-:W-:Y:S01]  /*05e0*/  IMAD R13, R0, UR5, R7.reuse ;  /* 0x00000005000d7c24 */ /* 0x103fe2000f8e0207 */
[C---:B------:R-:W-:Y:S01]  /*05f0*/  IADD3 R11, PT, PT, R9.reuse, -0x1, RZ ;  /* 0xffffffff090b7810 */ /* 0x040fe20007ffe0ff */
[CC--:B------:R-:W-:Y:S02]  /*0600*/  IMAD R6, R9.reuse, R0.reuse, R0 ;  /* 0x0000000009067224 */ /* 0x0c0fe400078e0200 */
[-C--:B------:R-:W-:Y:S02]  /*0610*/  IMAD R15, R9, R0.reuse, R7 ;  /* 0x00000000090f7224 */ /* 0x080fe400078e0207 */
[----:B------:R-:W-:Y:S01]  /*0620*/  IMAD R9, R11, R0, R13 ;  /* 0x000000000b097224 */ /* 0x000fe200078e020d */
[----:B------:R-:W-:Y:S01]  /*0630*/  IADD3 R7, PT, PT, R13, R6, RZ ;  /* 0x000000060d077210 */ /* 0x000fe20007ffe0ff */
[----:B------:R-:W-:-:S04]  /*0640*/  IMAD.WIDE R10, R15, 0x4, R4 ;  /* 0x000000040f0a7825 */ /* 0x000fc800078e0204 */
[--C-:B------:R-:W-:Y:S01]  /*0650*/  IMAD.WIDE R4, R7, 0x4, R2.reuse ;  /* 0x0000000407047825 */ /* 0x100fe200078e0202 */
[----:B------:R-:W2:Y:S03]  /*0660*/  LDG.E R8, desc[UR6][R10.64] ;  /* 0x000000060a087981 */ /* 0x000ea6000c1e1900 */
[----:B------:R-:W-:Y:S02]  /*0670*/  IMAD.WIDE R2, R9, 0x4, R2 ;  /* 0x0000000409027825 */ /* 0x000fe400078e0202 */
[----:B------:R-:W3:Y:S04]  /*0680*/  LDG.E R4, desc[UR6][R4.64] ;  /* 0x0000000604047981 */ /* 0x000ee8000c1e1900 */
[----:B------:R-:W3:Y:S01]  /*0690*/  LDG.E R3, desc[UR6][R2.64] ;  /* 0x0000000602037981 */ /* 0x000ee2000c1e1900 */
[----:B--2---:R-:W-:Y:S01]  /*06a0*/  F2F.F64.F32 R8, R8 ;  /* 0x0000000800087310 */ /* 0x004fe20000201800 */
[----:B---3--:R-:W-:-:S07]  /*06b0*/  FADD R0, R4, -R3 ;  /* 0x8000000304007221 */ /* 0x008fce0000000000 */
[----:B------:R-:W0:Y:S02]  /*06c0*/  F2F.F64.F32 R6, R0 ;  /* 0x0000000000067310 */ /* 0x000e240000201800 */
[----:B0-----:R-:W-:-:S10]  /*06d0*/  DFMA R6, R6, 0.5, R8 ;  /* 0x3fe000000606782b */ /* 0x001fd40000000008 */
[----:B------:R-:W0:Y:S02]  /*06e0*/  F2F.F32.F64 R7, R6 ;  /* 0x0000000600077310 */ /* 0x000e240000301000 */
[----:B0-----:R-:W-:Y:S01]  /*06f0*/  STG.E desc[UR6][R10.64], R7 ;  /* 0x000000070a007986 */ /* 0x001fe2000c101906 */
[----:B------:R-:W-:Y:S05]  /*0700*/  EXIT ;  /* 0x000000000000794d */ /* 0x000fea0003800000 */
.L_x_5:
[----:B------:R-:W-:-:S00]  /*0710*/  BRA `(.L_x_5) ;  /* 0xfffffffc00fc7947 */ /* 0x000fc0000383ffff */
[----:B------:R-:W-:-:S00]  /*0720*/  NOP ;  /* 0x0000000000007918 */ /* 0x000fc00000000000 */
        /* <DEDUP_REMOVED lines=13> */
.L_x_6:


//--------------------- .nv.shared.reserved.0     --------------------------
	.section	.nv.shared.reserved.0,"aw",@nobits
	.weak		__nv_reservedSMEM_offset_0_alias
	.size		__nv_reservedSMEM_offset_0_alias, 0, 64
	.other		__nv_reservedSMEM_offset_0_alias,@"STO_CUDA_RESERVED_SHARED STV_DEFAULT"
__nv_reservedSMEM_offset_0_alias:
	.zero		0
	.zero		64


//--------------------- .nv.constant0.fastnoise2Kernel --------------------------
	.section	.nv.constant0.fastnoise2Kernel,"a",@progbits
	.sectionflags	@""
	.align	4
.nv.constant0.fastnoise2Kernel:
	.zero		920


//--------------------- SYMBOLS --------------------------

	.type		.nv.reservedSmem.offset0,@object
	.size		.nv.reservedSmem.offset0,0x4
